//
// Generated by NVIDIA NVVM Compiler
//
// Compiler Build ID: CL-36424714
// Cuda compilation tools, release 13.0, V13.0.88
// Based on NVVM 20.0.0
//

.version 9.0
.target sm_100
.address_size 64

	// .globl	_Z16symmMatMulKernelPKfS0_Pfi

.visible .entry _Z16symmMatMulKernelPKfS0_Pfi(
	.param .u64 .ptr .align 1 _Z16symmMatMulKernelPKfS0_Pfi_param_0,
	.param .u64 .ptr .align 1 _Z16symmMatMulKernelPKfS0_Pfi_param_1,
	.param .u64 .ptr .align 1 _Z16symmMatMulKernelPKfS0_Pfi_param_2,
	.param .u32 _Z16symmMatMulKernelPKfS0_Pfi_param_3
)
{
	.reg .pred 	%p<10>;
	.reg .b32 	%r<40>;
	.reg .b32 	%f<67>;
	.reg .b64 	%rd<67>;

	ld.param.u64 	%rd14, [_Z16symmMatMulKernelPKfS0_Pfi_param_0];
	ld.param.u64 	%rd15, [_Z16symmMatMulKernelPKfS0_Pfi_param_1];
	ld.param.u32 	%r18, [_Z16symmMatMulKernelPKfS0_Pfi_param_3];
	cvta.to.global.u64 	%rd1, %rd15;
	cvta.to.global.u64 	%rd2, %rd14;
	mov.u32 	%r19, %ctaid.y;
	mov.u32 	%r20, %ntid.y;
	mov.u32 	%r21, %tid.y;
	mad.lo.s32 	%r1, %r19, %r20, %r21;
	mov.u32 	%r22, %ctaid.x;
	mov.u32 	%r23, %ntid.x;
	mov.u32 	%r24, %tid.x;
	mad.lo.s32 	%r2, %r22, %r23, %r24;
	max.s32 	%r25, %r1, %r2;
	setp.ge.s32 	%p1, %r25, %r18;
	@%p1 bra 	$L__BB0_13;
	mul.lo.s32 	%r3, %r18, %r1;
	and.b32  	%r4, %r18, 7;
	setp.lt.u32 	%p2, %r18, 8;
	mov.f32 	%f66, 0f00000000;
	mov.b32 	%r38, 0;
	@%p2 bra 	$L__BB0_4;
	and.b32  	%r38, %r18, 2147483640;
	neg.s32 	%r36, %r38;
	mul.wide.s32 	%rd16, %r18, 4;
	add.s64 	%rd3, %rd1, %rd16;
	shl.b32 	%r7, %r18, 3;
	mul.wide.s32 	%rd17, %r18, 8;
	add.s64 	%rd4, %rd1, %rd17;
	mul.wide.s32 	%rd18, %r18, 12;
	add.s64 	%rd5, %rd1, %rd18;
	mul.wide.s32 	%rd19, %r18, 16;
	add.s64 	%rd6, %rd1, %rd19;
	mul.wide.s32 	%rd20, %r18, 20;
	add.s64 	%rd7, %rd1, %rd20;
	mul.wide.s32 	%rd21, %r18, 24;
	add.s64 	%rd8, %rd1, %rd21;
	mul.wide.s32 	%rd22, %r18, 28;
	add.s64 	%rd9, %rd1, %rd22;
	mul.wide.u32 	%rd23, %r3, 4;
	add.s64 	%rd24, %rd23, %rd2;
	add.s64 	%rd66, %rd24, 16;
	mov.f32 	%f66, 0f00000000;
	mov.u32 	%r35, %r2;
$L__BB0_3:
	.pragma "nounroll";
	mul.wide.s32 	%rd25, %r35, 4;
	add.s64 	%rd26, %rd3, %rd25;
	add.s64 	%rd27, %rd4, %rd25;
	add.s64 	%rd28, %rd5, %rd25;
	add.s64 	%rd29, %rd6, %rd25;
	add.s64 	%rd30, %rd7, %rd25;
	add.s64 	%rd31, %rd8, %rd25;
	add.s64 	%rd32, %rd9, %rd25;
	add.s64 	%rd33, %rd1, %rd25;
	ld.global.f32 	%f16, [%rd66+-16];
	ld.global.f32 	%f17, [%rd33];
	fma.rn.f32 	%f18, %f16, %f17, %f66;
	ld.global.f32 	%f19, [%rd66+-12];
	ld.global.f32 	%f20, [%rd26];
	fma.rn.f32 	%f21, %f19, %f20, %f18;
	ld.global.f32 	%f22, [%rd66+-8];
	ld.global.f32 	%f23, [%rd27];
	fma.rn.f32 	%f24, %f22, %f23, %f21;
	ld.global.f32 	%f25, [%rd66+-4];
	ld.global.f32 	%f26, [%rd28];
	fma.rn.f32 	%f27, %f25, %f26, %f24;
	ld.global.f32 	%f28, [%rd66];
	ld.global.f32 	%f29, [%rd29];
	fma.rn.f32 	%f30, %f28, %f29, %f27;
	ld.global.f32 	%f31, [%rd66+4];
	ld.global.f32 	%f32, [%rd30];
	fma.rn.f32 	%f33, %f31, %f32, %f30;
	ld.global.f32 	%f34, [%rd66+8];
	ld.global.f32 	%f35, [%rd31];
	fma.rn.f32 	%f36, %f34, %f35, %f33;
	ld.global.f32 	%f37, [%rd66+12];
	ld.global.f32 	%f38, [%rd32];
	fma.rn.f32 	%f66, %f37, %f38, %f36;
	add.s32 	%r36, %r36, 8;
	add.s32 	%r35, %r35, %r7;
	add.s64 	%rd66, %rd66, 32;
	setp.ne.s32 	%p3, %r36, 0;
	@%p3 bra 	$L__BB0_3;
$L__BB0_4:
	setp.eq.s32 	%p4, %r4, 0;
	@%p4 bra 	$L__BB0_12;
	and.b32  	%r13, %r18, 3;
	setp.lt.u32 	%p5, %r4, 4;
	@%p5 bra 	$L__BB0_7;
	add.s32 	%r27, %r38, %r3;
	mul.wide.u32 	%rd34, %r27, 4;
	add.s64 	%rd35, %rd2, %rd34;
	ld.global.f32 	%f40, [%rd35];
	mad.lo.s32 	%r28, %r38, %r18, %r2;
	mul.wide.s32 	%rd36, %r28, 4;
	add.s64 	%rd37, %rd1, %rd36;
	ld.global.f32 	%f41, [%rd37];
	fma.rn.f32 	%f42, %f40, %f41, %f66;
	cvt.u64.u32 	%rd38, %r3;
	cvt.u64.u32 	%rd39, %r38;
	add.s64 	%rd40, %rd39, %rd38;
	shl.b64 	%rd41, %rd40, 2;
	add.s64 	%rd42, %rd2, %rd41;
	ld.global.f32 	%f43, [%rd42+4];
	mul.wide.s32 	%rd43, %r18, 4;
	add.s64 	%rd44, %rd37, %rd43;
	ld.global.f32 	%f44, [%rd44];
	fma.rn.f32 	%f45, %f43, %f44, %f42;
	ld.global.f32 	%f46, [%rd42+8];
	add.s64 	%rd45, %rd44, %rd43;
	ld.global.f32 	%f47, [%rd45];
	fma.rn.f32 	%f48, %f46, %f47, %f45;
	ld.global.f32 	%f49, [%rd42+12];
	add.s64 	%rd46, %rd45, %rd43;
	ld.global.f32 	%f50, [%rd46];
	fma.rn.f32 	%f66, %f49, %f50, %f48;
	add.s32 	%r38, %r38, 4;
$L__BB0_7:
	setp.eq.s32 	%p6, %r13, 0;
	@%p6 bra 	$L__BB0_12;
	setp.eq.s32 	%p7, %r13, 1;
	@%p7 bra 	$L__BB0_10;
	add.s32 	%r29, %r38, %r3;
	mul.wide.u32 	%rd47, %r29, 4;
	add.s64 	%rd48, %rd2, %rd47;
	ld.global.f32 	%f52, [%rd48];
	mad.lo.s32 	%r30, %r38, %r18, %r2;
	mul.wide.s32 	%rd49, %r30, 4;
	add.s64 	%rd50, %rd1, %rd49;
	ld.global.f32 	%f53, [%rd50];
	fma.rn.f32 	%f54, %f52, %f53, %f66;
	cvt.u64.u32 	%rd51, %r3;
	cvt.u64.u32 	%rd52, %r38;
	add.s64 	%rd53, %rd52, %rd51;
	shl.b64 	%rd54, %rd53, 2;
	add.s64 	%rd55, %rd2, %rd54;
	ld.global.f32 	%f55, [%rd55+4];
	mul.wide.s32 	%rd56, %r18, 4;
	add.s64 	%rd57, %rd50, %rd56;
	ld.global.f32 	%f56, [%rd57];
	fma.rn.f32 	%f66, %f55, %f56, %f54;
	add.s32 	%r38, %r38, 2;
$L__BB0_10:
	and.b32  	%r31, %r18, 1;
	setp.eq.b32 	%p8, %r31, 1;
	not.pred 	%p9, %p8;
	@%p9 bra 	$L__BB0_12;
	add.s32 	%r32, %r38, %r3;
	mul.wide.u32 	%rd58, %r32, 4;
	add.s64 	%rd59, %rd2, %rd58;
	ld.global.f32 	%f57, [%rd59];
	mad.lo.s32 	%r33, %r38, %r18, %r2;
	mul.wide.s32 	%rd60, %r33, 4;
	add.s64 	%rd61, %rd1, %rd60;
	ld.global.f32 	%f58, [%rd61];
	fma.rn.f32 	%f66, %f57, %f58, %f66;
$L__BB0_12:
	ld.param.u64 	%rd65, [_Z16symmMatMulKernelPKfS0_Pfi_param_2];
	add.s32 	%r34, %r3, %r2;
	cvta.to.global.u64 	%rd62, %rd65;
	mul.wide.s32 	%rd63, %r34, 4;
	add.s64 	%rd64, %rd62, %rd63;
	st.global.f32 	[%rd64], %f66;
$L__BB0_13:
	ret;

}


// ===== COMPILED SASS (sm_100) =====

	.target	sm_100

	.elftype	@"ET_EXEC"


//--------------------- .note.nv.tkinfo           --------------------------
	.section	.note.nv.tkinfo,"",@"SHT_NOTE"
	.sectionflags	@"SHF_NOTE_NV_TKINFO"
	.tkinfo
        /*0018*/ 	.word	0x00000002
        /*0030*/ 	.string	""
        /*0030*/ 	.string	"ptxas"
        /*0030*/ 	.string	"Cuda compilation tools, release 13.0, V13.0.88"
        /*0030*/ 	.string	"Build cuda_13.0.r13.0/compiler.36424714_0"
        /*0030*/ 	.string	"-arch sm_100 -m 64 "



//--------------------- .note.nv.cuinfo           --------------------------
	.section	.note.nv.cuinfo,"",@"SHT_NOTE"
	.sectionflags	@"SHF_NOTE_NV_CUINFO"
        /*0018*/ 	.short	0x0002
        /*001a*/ 	.short	0x0064
        /*001c*/ 	.short	0x0082
	.zero		2


//--------------------- .nv.info                  --------------------------
	.section	.nv.info,"",@"SHT_CUDA_INFO"
	.align	4


	//----- nvinfo : EIATTR_REGCOUNT
	.align		4
        /*0000*/ 	.byte	0x04, 0x2f
        /*0002*/ 	.short	(.L_1 - .L_0)
	.align		4
.L_0:
        /*0004*/ 	.word	index@(_Z16symmMatMulKernelPKfS0_Pfi)
        /*0008*/ 	.word	0x0000001e


	//----- nvinfo : EIATTR_FRAME_SIZE
	.align		4
.L_1:
        /*000c*/ 	.byte	0x04, 0x11
        /*000e*/ 	.short	(.L_3 - .L_2)
	.align		4
.L_2:
        /*0010*/ 	.word	index@(_Z16symmMatMulKernelPKfS0_Pfi)
        /*0014*/ 	.word	0x00000000


	//----- nvinfo : EIATTR_MIN_STACK_SIZE
	.align		4
.L_3:
        /*0018*/ 	.byte	0x04, 0x12
        /*001a*/ 	.short	(.L_5 - .L_4)
	.align		4
.L_4:
        /*001c*/ 	.word	index@(_Z16symmMatMulKernelPKfS0_Pfi)
        /*0020*/ 	.word	0x00000000
.L_5:


//--------------------- .nv.compat                --------------------------
	.section	.nv.compat,"",@"SHT_CUDA_COMPAT_INFO"
	.align	4
        /*0000*/ 	.byte	0x02, 0x09, 0x00, 0x00, 0x02, 0x02, 0x01, 0x00, 0x02, 0x05, 0x05, 0x00, 0x03, 0x07, 0x01, 0x01
        /*0010*/ 	.byte	0x02, 0x03, 0x00, 0x00, 0x02, 0x06, 0x01, 0x00, 0x04, 0x0b, 0x08, 0x00, 0x09, 0x00, 0x00, 0x00
        /*0020*/ 	.byte	0x00, 0x00, 0x00, 0x00


//--------------------- .nv.info._Z16symmMatMulKernelPKfS0_Pfi --------------------------
	.section	.nv.info._Z16symmMatMulKernelPKfS0_Pfi,"",@"SHT_CUDA_INFO"
	.sectionflags	@""
	.align	4


	//----- nvinfo : EIATTR_CUDA_API_VERSION
	.align		4
        /*0000*/ 	.byte	0x04, 0x37
        /*0002*/ 	.short	(.L_7 - .L_6)
.L_6:
        /*0004*/ 	.word	0x00000082


	//----- nvinfo : EIATTR_KPARAM_INFO
	.align		4
.L_7:
        /*0008*/ 	.byte	0x04, 0x17
        /*000a*/ 	.short	(.L_9 - .L_8)
.L_8:
        /*000c*/ 	.word	0x00000000
        /*0010*/ 	.short	0x0003
        /*0012*/ 	.short	0x0018
        /*0014*/ 	.byte	0x00, 0xf0, 0x11, 0x00


	//----- nvinfo : EIATTR_KPARAM_INFO
	.align		4
.L_9:
        /*0018*/ 	.byte	0x04, 0x17
        /*001a*/ 	.short	(.L_11 - .L_10)
.L_10:
        /*001c*/ 	.word	0x00000000
        /*0020*/ 	.short	0x0002
        /*0022*/ 	.short	0x0010
        /*0024*/ 	.byte	0x00, 0xf5, 0x21, 0x00


	//----- nvinfo : EIATTR_KPARAM_INFO
	.align		4
.L_11:
        /*0028*/ 	.byte	0x04, 0x17
        /*002a*/ 	.short	(.L_13 - .L_12)
.L_12:
        /*002c*/ 	.word	0x00000000
        /*0030*/ 	.short	0x0001
        /*0032*/ 	.short	0x0008
        /*0034*/ 	.byte	0x00, 0xf5, 0x21, 0x00


	//----- nvinfo : EIATTR_KPARAM_INFO
	.align		4
.L_13:
        /*0038*/ 	.byte	0x04, 0x17
        /*003a*/ 	.short	(.L_15 - .L_14)
.L_14:
        /*003c*/ 	.word	0x00000000
        /*0040*/ 	.short	0x0000
        /*0042*/ 	.short	0x0000
        /*0044*/ 	.byte	0x00, 0xf5, 0x21, 0x00


	//----- nvinfo : EIATTR_SPARSE_MMA_MASK
	.align		4
.L_15:
        /*0048*/ 	.byte	0x03, 0x50
        /*004a*/ 	.short	0x0000


	//----- nvinfo : EIATTR_MAXREG_COUNT
	.align		4
        /*004c*/ 	.byte	0x03, 0x1b
        /*004e*/ 	.short	0x00ff


	//----- nvinfo : EIATTR_MERCURY_ISA_VERSION
	.align		4
        /*0050*/ 	.byte	0x03, 0x5f
        /*0052*/ 	.short	0x0101


	//----- nvinfo : EIATTR_VRC_CTA_INIT_COUNT
	.align		4
        /*0054*/ 	.byte	0x02, 0x4a
	.zero		1
	.zero		1


	//----- nvinfo : EIATTR_EXIT_INSTR_OFFSETS
	.align		4
        /*0058*/ 	.byte	0x04, 0x1c
        /*005a*/ 	.short	(.L_17 - .L_16)


	//   ....[0]....
.L_16:
        /*005c*/ 	.word	0x000000c0


	//   ....[1]....
        /*0060*/ 	.word	0x00000a90


	//----- nvinfo : EIATTR_CBANK_PARAM_SIZE
	.align		4
.L_17:
        /*0064*/ 	.byte	0x03, 0x19
        /*0066*/ 	.short	0x001c


	//----- nvinfo : EIATTR_PARAM_CBANK
	.align		4
        /*0068*/ 	.byte	0x04, 0x0a
        /*006a*/ 	.short	(.L_19 - .L_18)
	.align		4
.L_18:
        /*006c*/ 	.word	index@(.nv.constant0._Z16symmMatMulKernelPKfS0_Pfi)
        /*0070*/ 	.short	0x0380
        /*0072*/ 	.short	0x001c


	//----- nvinfo : EIATTR_SW_WAR
	.align		4
.L_19:
        /*0074*/ 	.byte	0x04, 0x36
        /*0076*/ 	.short	(.L_21 - .L_20)
.L_20:
        /*0078*/ 	.word	0x00000008
.L_21:


//--------------------- .nv.callgraph             --------------------------
	.section	.nv.callgraph,"",@"SHT_CUDA_CALLGRAPH"
	.align	4
	.sectionentsize	8
	.align		4
        /*0000*/ 	.word	0x00000000
	.align		4
        /*0004*/ 	.word	0xffffffff
	.align		4
        /*0008*/ 	.word	0x00000000
	.align		4
        /*000c*/ 	.word	0xfffffffe
	.align		4
        /*0010*/ 	.word	0x00000000
	.align		4
        /*0014*/ 	.word	0xfffffffd
	.align		4
        /*0018*/ 	.word	0x00000000
	.align		4
        /*001c*/ 	.word	0xfffffffc


//--------------------- .text._Z16symmMatMulKernelPKfS0_Pfi --------------------------
	.section	.text._Z16symmMatMulKernelPKfS0_Pfi,"ax",@progbits
	.align	128
        .global         _Z16symmMatMulKernelPKfS0_Pfi
        .type           _Z16symmMatMulKernelPKfS0_Pfi,@function
        .size           _Z16symmMatMulKernelPKfS0_Pfi,(.L_x_5 - _Z16symmMatMulKernelPKfS0_Pfi)
        .other          _Z16symmMatMulKernelPKfS0_Pfi,@"STO_CUDA_ENTRY STV_DEFAULT"
_Z16symmMatMulKernelPKfS0_Pfi:
.text._Z16symmMatMulKernelPKfS0_Pfi:
[----:B------:R-:W-:Y:S01]  /*0000*/  LDC R1, c[0x0][0x37c] ;  /* 0x0000df00ff017b82 */ /* 0x000fe20000000800 */
[----:B------:R-:W0:Y:S07]  /*0010*/  S2R R0, SR_TID.Y ;  /* 0x0000000000007919 */ /* 0x000e2e0000002200 */
[----:B------:R-:W0:Y:S01]  /*0020*/  S2UR UR4, SR_CTAID.Y ;  /* 0x00000000000479c3 */ /* 0x000e220000002600 */
[----:B------:R-:W1:Y:S01]  /*0030*/  LDCU UR20, c[0x0][0x398] ;  /* 0x00007300ff1477ac */ /* 0x000e620008000800 */
[----:B------:R-:W2:Y:S06]  /*0040*/  S2R R3, SR_TID.X ;  /* 0x0000000000037919 */ /* 0x000eac0000002100 */
[----:B------:R-:W0:Y:S08]  /*0050*/  LDC R13, c[0x0][0x364] ;  /* 0x0000d900ff0d7b82 */ /* 0x000e300000000800 */
[----:B------:R-:W2:Y:S08]  /*0060*/  S2UR UR5, SR_CTAID.X ;  /* 0x00000000000579c3 */ /* 0x000eb00000002500 */
[----:B------:R-:W2:Y:S01]  /*0070*/  LDC R2, c[0x0][0x360] ;  /* 0x0000d800ff027b82 */ /* 0x000ea20000000800 */
[----:B0-----:R-:W-:-:S02]  /*0080*/  IMAD R13, R13, UR4, R0 ;  /* 0x000000040d0d7c24 */ /* 0x001fc4000f8e0200 */
[----:B--2---:R-:W-:-:S05]  /*0090*/  IMAD R0, R2, UR5, R3 ;  /* 0x0000000502007c24 */ /* 0x004fca000f8e0203 */
[----:B------:R-:W-:-:S04]  /*00a0*/  VIMNMX R2, PT, PT, R13, R0, !PT ;  /* 0x000000000d027248 */ /* 0x000fc80007fe0100 */
[----:B-1----:R-:W-:-:S13]  /*00b0*/  ISETP.GE.AND P0, PT, R2, UR20, PT ;  /* 0x0000001402007c0c */ /* 0x002fda000bf06270 */
[----:B------:R-:W-:Y:S05]  /*00c0*/  @P0 EXIT ;  /* 0x000000000000094d */ /* 0x000fea0003800000 */
[----:B------:R-:W-:Y:S01]  /*00d0*/  UISETP.GE.U32.AND UP0, UPT, UR20, 0x8, UPT ;  /* 0x000000081400788c */ /* 0x000fe2000bf06070 */
[----:B------:R-:W-:Y:S02]  /*00e0*/  HFMA2 R12, -RZ, RZ, 0, 0 ;  /* 0x00000000ff0c7431 */ /* 0x000fe400000001ff */
[----:B------:R-:W-:Y:S01]  /*00f0*/  IMAD R13, R13, UR20, RZ ;  /* 0x000000140d0d7c24 */ /* 0x000fe2000f8e02ff */
[----:B------:R-:W-:Y:S01]  /*0100*/  UMOV UR4, URZ ;  /* 0x000000ff00047c82 */ /* 0x000fe20008000000 */
[----:B------:R-:W0:Y:S04]  /*0110*/  LDCU.64 UR18, c[0x0][0x358] ;  /* 0x00006b00ff1277ac */ /* 0x000e280008000a00 */
[----:B------:R-:W-:Y:S05]  /*0120*/  BRA.U !UP0, `(.L_x_0) ;  /* 0x0000000508047547 */ /* 0x000fea000b800000 */
[----:B------:R-:W1:Y:S01]  /*0130*/  LDCU.128 UR24, c[0x0][0x380] ;  /* 0x00007000ff1877ac */ /* 0x000e620008000c00 */
[----:B------:R-:W-:Y:S02]  /*0140*/  MOV R12, RZ ;  /* 0x000000ff000c7202 */ /* 0x000fe40000000f00 */
[----:B------:R-:W-:Y:S01]  /*0150*/  MOV R14, R0 ;  /* 0x00000000000e7202 */ /* 0x000fe20000000f00 */
[----:B------:R-:W-:-:S04]  /*0160*/  ULOP3.LUT UR4, UR20, 0x7ffffff8, URZ, 0xc0, !UPT ;  /* 0x7ffffff814047892 */ /* 0x000fc8000f8ec0ff */
[----:B------:R-:W-:Y:S01]  /*0170*/  UIADD3 UR5, UPT, UPT, -UR4, URZ, URZ ;  /* 0x000000ff04057290 */ /* 0x000fe2000fffe1ff */
[----:B-1----:R-:W-:Y:S01]  /*0180*/  MOV R2, UR24 ;  /* 0x0000001800027c02 */ /* 0x002fe20008000f00 */
[----:B------:R-:W-:Y:S01]  /*0190*/  UIMAD.WIDE UR6, UR20, 0x8, UR26 ;  /* 0x00000008140678a5 */ /* 0x000fe2000f8e021a */
[----:B------:R-:W-:Y:S01]  /*01a0*/  MOV R3, UR25 ;  /* 0x0000001900037c02 */ /* 0x000fe20008000f00 */
[----:B------:R-:W-:Y:S02]  /*01b0*/  UIMAD.WIDE UR8, UR20, 0xc, UR26 ;  /* 0x0000000c140878a5 */ /* 0x000fe4000f8e021a */
[----:B------:R-:W-:Y:S01]  /*01c0*/  UIMAD.WIDE UR10, UR20, 0x10, UR26 ;  /* 0x00000010140a78a5 */ /* 0x000fe2000f8e021a */
[----:B------:R-:W-:Y:S01]  /*01d0*/  IMAD.WIDE.U32 R2, R13, 0x4, R2 ;  /* 0x000000040d027825 */ /* 0x000fe200078e0002 */
[----:B------:R-:W-:Y:S02]  /*01e0*/  UIMAD.WIDE UR12, UR20, 0x14, UR26 ;  /* 0x00000014140c78a5 */ /* 0x000fe4000f8e021a */
[----:B------:R-:W-:Y:S01]  /*01f0*/  UIMAD.WIDE UR14, UR20, 0x18, UR26 ;  /* 0x00000018140e78a5 */ /* 0x000fe2000f8e021a */
[----:B------:R-:W-:Y:S01]  /*0200*/  IADD3 R2, P0, PT, R2, 0x10, RZ ;  /* 0x0000001002027810 */ /* 0x000fe20007f1e0ff */
[----:B------:R-:W-:-:S03]  /*0210*/  UIMAD.WIDE UR16, UR20, 0x1c, UR26 ;  /* 0x0000001c141078a5 */ /* 0x000fc6000f8e021a */
[----:B------:R-:W-:-:S09]  /*0220*/  IADD3.X R3, PT, PT, RZ, R3, RZ, P0, !PT ;  /* 0x00000003ff037210 */ /* 0x000fd200007fe4ff */
.L_x_1:
[----:B------:R-:W-:Y:S01]  /*0230*/  UIMAD.WIDE UR22, UR20, 0x4, UR26 ;  /* 0x00000004141678a5 */ /* 0x000fe2000f8e021a */
[----:B------:R-:W-:Y:S02]  /*0240*/  IMAD.MOV.U32 R23, RZ, RZ, 0x4 ;  /* 0x00000004ff177424 */ /* 0x000fe400078e00ff */
[----:B------:R-:W-:Y:S01]  /*0250*/  HFMA2 R11, -RZ, RZ, 0, 2.384185791015625e-07 ;  /* 0x00000004ff0b7431 */ /* 0x000fe200000001ff */
[----:B------:R-:W-:Y:S01]  /*0260*/  MOV R25, 0x4 ;  /* 0x0000000400197802 */ /* 0x000fe20000000f00 */
[----:B0-----:R-:W2:Y:S01]  /*0270*/  LDG.E R21, desc[UR18][R2.64+-0x10] ;  /* 0xfffff01202157981 */ /* 0x001ea2000c1e1900 */
[C---:B------:R-:W-:Y:S01]  /*0280*/  IMAD.WIDE R22, R14.reuse, R23, UR26 ;  /* 0x0000001a0e167e25 */ /* 0x040fe2000f8e0217 */
[----:B------:R-:W-:Y:S02]  /*0290*/  MOV R8, UR22 ;  /* 0x0000001600087c02 */ /* 0x000fe40008000f00 */
[----:B------:R-:W-:Y:S01]  /*02a0*/  MOV R9, UR23 ;  /* 0x0000001700097c02 */ /* 0x000fe20008000f00 */
[----:B------:R-:W3:Y:S02]  /*02b0*/  LDG.E R19, desc[UR18][R2.64+-0xc] ;  /* 0xfffff41202137981 */ /* 0x000ee4000c1e1900 */
[----:B------:R-:W-:-:S02]  /*02c0*/  IMAD.WIDE R8, R14, 0x4, R8 ;  /* 0x000000040e087825 */ /* 0x000fc400078e0208 */
[----:B------:R-:W2:Y:S01]  /*02d0*/  LDG.E R22, desc[UR18][R22.64] ;  /* 0x0000001216167981 */ /* 0x000ea2000c1e1900 */
[----:B------:R-:W-:Y:S01]  /*02e0*/  MOV R5, 0x4 ;  /* 0x0000000400057802 */ /* 0x000fe20000000f00 */
[C---:B------:R-:W-:Y:S02]  /*02f0*/  IMAD.WIDE R24, R14.reuse, R25, UR6 ;  /* 0x000000060e187e25 */ /* 0x040fe4000f8e0219 */
[----:B------:R0:W3:Y:S02]  /*0300*/  LDG.E R20, desc[UR18][R8.64] ;  /* 0x0000001208147981 */ /* 0x0000e4000c1e1900 */
[----:B------:R-:W-:Y:S02]  /*0310*/  IMAD.WIDE R10, R14, R11, UR8 ;  /* 0x000000080e0a7e25 */ /* 0x000fe4000f8e020b */
[----:B------:R-:W4:Y:S04]  /*0320*/  LDG.E R18, desc[UR18][R24.64] ;  /* 0x0000001218127981 */ /* 0x000f28000c1e1900 */
[----:B------:R-:W4:Y:S01]  /*0330*/  LDG.E R17, desc[UR18][R2.64+-0x8] ;  /* 0xfffff81202117981 */ /* 0x000f22000c1e1900 */
[----:B0-----:R-:W-:-:S02]  /*0340*/  HFMA2 R9, -RZ, RZ, 0, 2.384185791015625e-07 ;  /* 0x00000004ff097431 */ /* 0x001fc400000001ff */
[----:B------:R-:W-:Y:S01]  /*0350*/  IMAD.MOV.U32 R7, RZ, RZ, 0x4 ;  /* 0x00000004ff077424 */ /* 0x000fe200078e00ff */
[----:B------:R0:W5:Y:S01]  /*0360*/  LDG.E R16, desc[UR18][R10.64] ;  /* 0x000000120a107981 */ /* 0x000162000c1e1900 */
[----:B------:R-:W-:-:S03]  /*0370*/  IMAD.WIDE R4, R14, R5, UR10 ;  /* 0x0000000a0e047e25 */ /* 0x000fc6000f8e0205 */
[----:B------:R-:W5:Y:S01]  /*0380*/  LDG.E R15, desc[UR18][R2.64+-0x4] ;  /* 0xfffffc12020f7981 */ /* 0x000f62000c1e1900 */
[C---:B------:R-:W-:Y:S01]  /*0390*/  IMAD.WIDE R6, R14.reuse, R7, UR12 ;  /* 0x0000000c0e067e25 */ /* 0x040fe2000f8e0207 */
[----:B------:R-:W-:Y:S02]  /*03a0*/  MOV R27, 0x4 ;  /* 0x00000004001b7802 */ /* 0x000fe40000000f00 */
[----:B------:R1:W5:Y:S01]  /*03b0*/  LDG.E R4, desc[UR18][R4.64] ;  /* 0x0000001204047981 */ /* 0x000362000c1e1900 */
[----:B------:R-:W-:-:S03]  /*03c0*/  IMAD.WIDE R8, R14, R9, UR14 ;  /* 0x0000000e0e087e25 */ /* 0x000fc6000f8e0209 */
[----:B------:R-:W5:Y:S01]  /*03d0*/  LDG.E R23, desc[UR18][R2.64] ;  /* 0x0000001202177981 */ /* 0x000f62000c1e1900 */
[----:B0-----:R-:W-:-:S03]  /*03e0*/  IMAD.WIDE R10, R14, R27, UR16 ;  /* 0x000000100e0a7e25 */ /* 0x001fc6000f8e021b */
[----:B------:R-:W5:Y:S04]  /*03f0*/  LDG.E R7, desc[UR18][R6.64] ;  /* 0x0000001206077981 */ /* 0x000f68000c1e1900 */
[----:B------:R-:W5:Y:S04]  /*0400*/  LDG.E R24, desc[UR18][R2.64+0x4] ;  /* 0x0000041202187981 */ /* 0x000f68000c1e1900 */
[----:B------:R-:W5:Y:S04]  /*0410*/  LDG.E R8, desc[UR18][R8.64] ;  /* 0x0000001208087981 */ /* 0x000f68000c1e1900 */
[----:B------:R-:W5:Y:S04]  /*0420*/  LDG.E R25, desc[UR18][R2.64+0x8] ;  /* 0x0000081202197981 */ /* 0x000f68000c1e1900 */
[----:B------:R-:W5:Y:S04]  /*0430*/  LDG.E R10, desc[UR18][R10.64] ;  /* 0x000000120a0a7981 */ /* 0x000f68000c1e1900 */
[----:B------:R0:W5:Y:S01]  /*0440*/  LDG.E R27, desc[UR18][R2.64+0xc] ;  /* 0x00000c12021b7981 */ /* 0x000162000c1e1900 */
[----:B------:R-:W-:-:S04]  /*0450*/  UIADD3 UR5, UPT, UPT, UR5, 0x8, URZ ;  /* 0x0000000805057890 */ /* 0x000fc8000fffe0ff */
[----:B------:R-:W-:Y:S01]  /*0460*/  UISETP.NE.AND UP0, UPT, UR5, URZ, UPT ;  /* 0x000000ff0500728c */ /* 0x000fe2000bf05270 */
[----:B-1----:R-:W-:Y:S02]  /*0470*/  MOV R5, UR20 ;  /* 0x0000001400057c02 */ /* 0x002fe40008000f00 */
[----:B0-----:R-:W-:Y:S02]  /*0480*/  IADD3 R2, P0, PT, R2, 0x20, RZ ;  /* 0x0000002002027810 */ /* 0x001fe40007f1e0ff */
[----:B------:R-:W-:Y:S02]  /*0490*/  LEA R14, R5, R14, 0x3 ;  /* 0x0000000e050e7211 */ /* 0x000fe400078e18ff */
[----:B------:R-:W-:Y:S01]  /*04a0*/  IADD3.X R3, PT, PT, RZ, R3, RZ, P0, !PT ;  /* 0x00000003ff037210 */ /* 0x000fe200007fe4ff */
[----:B--2---:R-:W-:-:S04]  /*04b0*/  FFMA R22, R21, R22, R12 ;  /* 0x0000001615167223 */ /* 0x004fc8000000000c */
[----:B---3--:R-:W-:-:S04]  /*04c0*/  FFMA R20, R19, R20, R22 ;  /* 0x0000001413147223 */ /* 0x008fc80000000016 */
[----:B----4-:R-:W-:-:S04]  /*04d0*/  FFMA R18, R17, R18, R20 ;  /* 0x0000001211127223 */ /* 0x010fc80000000014 */
[----:B-----5:R-:W-:-:S04]  /*04e0*/  FFMA R16, R15, R16, R18 ;  /* 0x000000100f107223 */ /* 0x020fc80000000012 */
[----:B------:R-:W-:-:S04]  /*04f0*/  FFMA R23, R23, R4, R16 ;  /* 0x0000000417177223 */ /* 0x000fc80000000010 */
[----:B------:R-:W-:-:S04]  /*0500*/  FFMA R24, R24, R7, R23 ;  /* 0x0000000718187223 */ /* 0x000fc80000000017 */
[----:B------:R-:W-:-:S04]  /*0510*/  FFMA R8, R25, R8, R24 ;  /* 0x0000000819087223 */ /* 0x000fc80000000018 */
[----:B------:R-:W-:Y:S01]  /*0520*/  FFMA R12, R27, R10, R8 ;  /* 0x0000000a1b0c7223 */ /* 0x000fe20000000008 */
[----:B------:R-:W-:Y:S06]  /*0530*/  BRA.U UP0, `(.L_x_1) ;  /* 0xfffffffd003c7547 */ /* 0x000fec000b83ffff */
.L_x_0:
[----:B------:R-:W-:-:S04]  /*0540*/  ULOP3.LUT UR6, UR20, 0x7, URZ, 0xc0, !UPT ;  /* 0x0000000714067892 */ /* 0x000fc8000f8ec0ff */
[----:B------:R-:W-:-:S09]  /*0550*/  UISETP.NE.AND UP0, UPT, UR6, URZ, UPT ;  /* 0x000000ff0600728c */ /* 0x000fd2000bf05270 */
[----:B------:R-:W-:Y:S05]  /*0560*/  BRA.U !UP0, `(.L_x_2) ;  /* 0x0000000508387547 */ /* 0x000fea000b800000 */
[----:B------:R-:W-:Y:S02]  /*0570*/  UISETP.GE.U32.AND UP0, UPT, UR6, 0x4, UPT ;  /* 0x000000040600788c */ /* 0x000fe4000bf06070 */
[----:B------:R-:W-:-:S04]  /*0580*/  ULOP3.LUT UR5, UR20, 0x3, URZ, 0xc0, !UPT ;  /* 0x0000000314057892 */ /* 0x000fc8000f8ec0ff */
[----:B------:R-:W-:-:S03]  /*0590*/  UISETP.NE.AND UP1, UPT, UR5, URZ, UPT ;  /* 0x000000ff0500728c */ /* 0x000fc6000bf25270 */
[----:B------:R-:W-:Y:S08]  /*05a0*/  BRA.U !UP0, `(.L_x_3) ;  /* 0x00000001087c7547 */ /* 0x000ff0000b800000 */
[----:B------:R-:W1:Y:S01]  /*05b0*/  LDC.64 R6, c[0x0][0x388] ;  /* 0x0000e200ff067b82 */ /* 0x000e620000000a00 */
[----:B------:R-:W2:Y:S01]  /*05c0*/  LDCU.64 UR6, c[0x0][0x380] ;  /* 0x00007000ff0677ac */ /* 0x000ea20008000a00 */
[----:B------:R-:W-:Y:S01]  /*05d0*/  IMAD.U32 R9, RZ, RZ, UR4 ;  /* 0x00000004ff097e24 */ /* 0x000fe2000f8e00ff */
[C---:B------:R-:W-:Y:S02]  /*05e0*/  IADD3 R3, PT, PT, R13.reuse, UR4, RZ ;  /* 0x000000040d037c10 */ /* 0x040fe4000fffe0ff */
[----:B------:R-:W-:Y:S01]  /*05f0*/  IADD3 R10, P0, PT, R13, UR4, RZ ;  /* 0x000000040d0a7c10 */ /* 0x000fe2000ff1e0ff */
[----:B------:R-:W-:Y:S01]  /*0600*/  IMAD R9, R9, UR20, R0 ;  /* 0x0000001409097c24 */ /* 0x000fe2000f8e0200 */
[----:B------:R-:W-:Y:S01]  /*0610*/  MOV R11, UR20 ;  /* 0x00000014000b7c02 */ /* 0x000fe20008000f00 */
[----:B------:R-:W3:Y:S01]  /*0620*/  LDC.64 R4, c[0x0][0x380] ;  /* 0x0000e000ff047b82 */ /* 0x000ee20000000a00 */
[----:B------:R-:W-:Y:S01]  /*0630*/  MOV R15, UR20 ;  /* 0x00000014000f7c02 */ /* 0x000fe20008000f00 */
[----:B-1----:R-:W-:Y:S01]  /*0640*/  IMAD.WIDE R6, R9, 0x4, R6 ;  /* 0x0000000409067825 */ /* 0x002fe200078e0206 */
[----:B------:R-:W-:-:S05]  /*0650*/  MOV R9, UR20 ;  /* 0x0000001400097c02 */ /* 0x000fca0008000f00 */
[----:B------:R-:W-:Y:S02]  /*0660*/  IMAD.WIDE R8, R9, 0x4, R6 ;  /* 0x0000000409087825 */ /* 0x000fe400078e0206 */
[----:B0-----:R-:W4:Y:S02]  /*0670*/  LDG.E R6, desc[UR18][R6.64] ;  /* 0x0000001206067981 */ /* 0x001f24000c1e1900 */
[----:B---3--:R-:W-:Y:S01]  /*0680*/  IMAD.WIDE.U32 R4, R3, 0x4, R4 ;  /* 0x0000000403047825 */ /* 0x008fe200078e0004 */
[----:B------:R-:W-:Y:S01]  /*0690*/  IADD3.X R3, PT, PT, RZ, RZ, RZ, P0, !PT ;  /* 0x000000ffff037210 */ /* 0x000fe200007fe4ff */
[----:B------:R-:W3:Y:S01]  /*06a0*/  LDG.E R17, desc[UR18][R8.64] ;  /* 0x0000001208117981 */ /* 0x000ee2000c1e1900 */
[----:B--2---:R-:W-:-:S03]  /*06b0*/  LEA R2, P0, R10, UR6, 0x2 ;  /* 0x000000060a027c11 */ /* 0x004fc6000f8010ff */
[----:B------:R-:W4:Y:S01]  /*06c0*/  LDG.E R5, desc[UR18][R4.64] ;  /* 0x0000001204057981 */ /* 0x000f22000c1e1900 */
[----:B------:R-:W-:Y:S01]  /*06d0*/  LEA.HI.X R3, R10, UR7, R3, 0x2, P0 ;  /* 0x000000070a037c11 */ /* 0x000fe200080f1403 */
[----:B------:R-:W-:-:S04]  /*06e0*/  IMAD.WIDE R10, R11, 0x4, R8 ;  /* 0x000000040b0a7825 */ /* 0x000fc800078e0208 */
[----:B------:R-:W3:Y:S01]  /*06f0*/  LDG.E R16, desc[UR18][R2.64+0x4] ;  /* 0x0000041202107981 */ /* 0x000ee2000c1e1900 */
[----:B------:R-:W-:-:S03]  /*0700*/  IMAD.WIDE R14, R15, 0x4, R10 ;  /* 0x000000040f0e7825 */ /* 0x000fc600078e020a */
[----:B------:R-:W2:Y:S04]  /*0710*/  LDG.E R19, desc[UR18][R10.64] ;  /* 0x000000120a137981 */ /* 0x000ea8000c1e1900 */
[----:B------:R-:W2:Y:S04]  /*0720*/  LDG.E R18, desc[UR18][R2.64+0x8] ;  /* 0x0000081202127981 */ /* 0x000ea8000c1e1900 */
[----:B------:R-:W5:Y:S04]  /*0730*/  LDG.E R20, desc[UR18][R2.64+0xc] ;  /* 0x00000c1202147981 */ /* 0x000f68000c1e1900 */
[----:B------:R-:W5:Y:S01]  /*0740*/  LDG.E R14, desc[UR18][R14.64] ;  /* 0x000000120e0e7981 */ /* 0x000f62000c1e1900 */
[----:B------:R-:W-:Y:S01]  /*0750*/  UIADD3 UR4, UPT, UPT, UR4, 0x4, URZ ;  /* 0x0000000404047890 */ /* 0x000fe2000fffe0ff */
[----:B----4-:R-:W-:-:S04]  /*0760*/  FFMA R5, R5, R6, R12 ;  /* 0x0000000605057223 */ /* 0x010fc8000000000c */
[----:B---3--:R-:W-:-:S04]  /*0770*/  FFMA R5, R16, R17, R5 ;  /* 0x0000001110057223 */ /* 0x008fc80000000005 */
[----:B--2---:R-:W-:-:S04]  /*0780*/  FFMA R5, R18, R19, R5 ;  /* 0x0000001312057223 */ /* 0x004fc80000000005 */
[----:B-----5:R-:W-:-:S07]  /*0790*/  FFMA R12, R20, R14, R5 ;  /* 0x0000000e140c7223 */ /* 0x020fce0000000005 */
.L_x_3:
[----:B------:R-:W-:Y:S05]  /*07a0*/  BRA.U !UP1, `(.L_x_2) ;  /* 0x0000000109a87547 */ /* 0x000fea000b800000 */
[----:B------:R-:W-:Y:S01]  /*07b0*/  UISETP.NE.AND UP0, UPT, UR5, 0x1, UPT ;  /* 0x000000010500788c */ /* 0x000fe2000bf05270 */
[----:B------:R-:W-:Y:S01]  /*07c0*/  MOV R7, UR4 ;  /* 0x0000000400077c02 */ /* 0x000fe20008000f00 */
[----:B------:R-:W-:Y:S02]  /*07d0*/  ULOP3.LUT UR5, UR20, 0x1, URZ, 0xc0, !UPT ;  /* 0x0000000114057892 */ /* 0x000fe4000f8ec0ff */
[----:B------:R-:W-:Y:S02]  /*07e0*/  MOV R15, UR20 ;  /* 0x00000014000f7c02 */ /* 0x000fe40008000f00 */
[----:B------:R-:W-:Y:S01]  /*07f0*/  UISETP.NE.U32.AND UP1, UPT, UR5, 0x1, UPT ;  /* 0x000000010500788c */ /* 0x000fe2000bf25070 */
[----:B------:R-:W-:-:S04]  /*0800*/  PLOP3.LUT P1, PT, PT, PT, UP0, 0x80, 0x8 ;  /* 0x000000000008781c */ /* 0x000fc80003f2f008 */
[----:B------:R-:W1:Y:S01]  /*0810*/  @UP0 LDCU.128 UR8, c[0x0][0x380] ;  /* 0x00007000ff0807ac */ /* 0x000e620008000c00 */
[----:B------:R-:W-:Y:S01]  /*0820*/  PLOP3.LUT P0, PT, PT, PT, UP1, 0x80, 0x8 ;  /* 0x000000000008781c */ /* 0x000fe20003f0f018 */
[----:B------:R-:W2:Y:S04]  /*0830*/  @UP0 LDCU.64 UR6, c[0x0][0x380] ;  /* 0x00007000ff0607ac */ /* 0x000ea80008000a00 */
[----:B------:R-:W3:Y:S03]  /*0840*/  @!UP1 LDCU.128 UR12, c[0x0][0x380] ;  /* 0x00007000ff0c97ac */ /* 0x000ee60008000c00 */
[C---:B------:R-:W-:Y:S02]  /*0850*/  @P1 IADD3 R3, PT, PT, R13.reuse, UR4, RZ ;  /* 0x000000040d031c10 */ /* 0x040fe4000fffe0ff */
[----:B------:R-:W-:Y:S01]  /*0860*/  @P1 IADD3 R6, P2, PT, R13, UR4, RZ ;  /* 0x000000040d061c10 */ /* 0x000fe2000ff5e0ff */
[----:B------:R-:W-:Y:S01]  /*0870*/  @UP0 UIADD3 UR4, UPT, UPT, UR4, 0x2, URZ ;  /* 0x0000000204040890 */ /* 0x000fe2000fffe0ff */
[----:B-1----:R-:W-:Y:S01]  /*0880*/  MOV R11, UR9 ;  /* 0x00000009000b7c02 */ /* 0x002fe20008000f00 */
[----:B------:R-:W-:Y:S01]  /*0890*/  IMAD.U32 R10, RZ, RZ, UR8 ;  /* 0x00000008ff0a7e24 */ /* 0x000fe2000f8e00ff */
[----:B------:R-:W-:-:S02]  /*08a0*/  MOV R4, UR10 ;  /* 0x0000000a00047c02 */ /* 0x000fc40008000f00 */
[----:B------:R-:W-:Y:S01]  /*08b0*/  MOV R5, UR11 ;  /* 0x0000000b00057c02 */ /* 0x000fe20008000f00 */
[----:B------:R-:W-:-:S04]  /*08c0*/  @P1 IMAD.WIDE.U32 R10, R3, 0x4, R10 ;  /* 0x00000004030a1825 */ /* 0x000fc800078e000a */
[----:B------:R-:W-:Y:S01]  /*08d0*/  @P1 IMAD R3, R7, UR20, R0 ;  /* 0x0000001407031c24 */ /* 0x000fe2000f8e0200 */
[----:B------:R-:W-:Y:S01]  /*08e0*/  @P1 IADD3.X R7, PT, PT, RZ, RZ, RZ, P2, !PT ;  /* 0x000000ffff071210 */ /* 0x000fe200017fe4ff */
[----:B------:R-:W-:Y:S01]  /*08f0*/  IMAD.U32 R19, RZ, RZ, UR4 ;  /* 0x00000004ff137e24 */ /* 0x000fe2000f8e00ff */
[C---:B--2---:R-:W-:Y:S01]  /*0900*/  @P1 LEA R2, P2, R6.reuse, UR6, 0x2 ;  /* 0x0000000606021c11 */ /* 0x044fe2000f8410ff */
[----:B------:R-:W-:Y:S01]  /*0910*/  @P1 IMAD.WIDE R4, R3, 0x4, R4 ;  /* 0x0000000403041825 */ /* 0x000fe200078e0204 */
[----:B------:R-:W-:Y:S01]  /*0920*/  @!P0 IADD3 R17, PT, PT, R13, UR4, RZ ;  /* 0x000000040d118c10 */ /* 0x000fe2000fffe0ff */
[----:B0-----:R-:W2:Y:S01]  /*0930*/  @P1 LDG.E R11, desc[UR18][R10.64] ;  /* 0x000000120a0b1981 */ /* 0x001ea2000c1e1900 */
[----:B------:R-:W-:Y:S01]  /*0940*/  @P1 LEA.HI.X R3, R6, UR7, R7, 0x2, P2 ;  /* 0x0000000706031c11 */ /* 0x000fe200090f1407 */
[----:B------:R-:W-:Y:S01]  /*0950*/  @!P0 IMAD R19, R19, UR20, R0 ;  /* 0x0000001413138c24 */ /* 0x000fe2000f8e0200 */
[----:B---3--:R-:W-:Y:S01]  /*0960*/  MOV R6, UR12 ;  /* 0x0000000c00067c02 */ /* 0x008fe20008000f00 */
[----:B------:R-:W-:Y:S01]  /*0970*/  @P1 IMAD.WIDE R14, R15, 0x4, R4 ;  /* 0x000000040f0e1825 */ /* 0x000fe200078e0204 */
[----:B------:R-:W-:Y:S01]  /*0980*/  MOV R7, UR13 ;  /* 0x0000000d00077c02 */ /* 0x000fe20008000f00 */
[----:B------:R-:W2:Y:S01]  /*0990*/  @P1 LDG.E R4, desc[UR18][R4.64] ;  /* 0x0000001204041981 */ /* 0x000ea2000c1e1900 */
[----:B------:R-:W-:-:S02]  /*09a0*/  MOV R8, UR14 ;  /* 0x0000000e00087c02 */ /* 0x000fc40008000f00 */
[----:B------:R-:W-:Y:S01]  /*09b0*/  MOV R9, UR15 ;  /* 0x0000000f00097c02 */ /* 0x000fe20008000f00 */
[----:B------:R-:W-:Y:S01]  /*09c0*/  @!P0 IMAD.WIDE.U32 R6, R17, 0x4, R6 ;  /* 0x0000000411068825 */ /* 0x000fe200078e0006 */
[----:B------:R-:W3:Y:S03]  /*09d0*/  @P1 LDG.E R14, desc[UR18][R14.64] ;  /* 0x000000120e0e1981 */ /* 0x000ee6000c1e1900 */
[----:B------:R-:W-:Y:S01]  /*09e0*/  @!P0 IMAD.WIDE R8, R19, 0x4, R8 ;  /* 0x0000000413088825 */ /* 0x000fe200078e0208 */
[----:B------:R-:W3:Y:S04]  /*09f0*/  @P1 LDG.E R2, desc[UR18][R2.64+0x4] ;  /* 0x0000041202021981 */ /* 0x000ee8000c1e1900 */
[----:B------:R-:W4:Y:S04]  /*0a00*/  @!P0 LDG.E R7, desc[UR18][R6.64] ;  /* 0x0000001206078981 */ /* 0x000f28000c1e1900 */
[----:B------:R-:W4:Y:S01]  /*0a10*/  @!P0 LDG.E R8, desc[UR18][R8.64] ;  /* 0x0000001208088981 */ /* 0x000f22000c1e1900 */
[----:B--2---:R-:W-:-:S04]  /*0a20*/  @P1 FFMA R11, R11, R4, R12 ;  /* 0x000000040b0b1223 */ /* 0x004fc8000000000c */
[----:B---3--:R-:W-:-:S04]  /*0a30*/  @P1 FFMA R12, R2, R14, R11 ;  /* 0x0000000e020c1223 */ /* 0x008fc8000000000b */
[----:B----4-:R-:W-:-:S07]  /*0a40*/  @!P0 FFMA R12, R7, R8, R12 ;  /* 0x00000008070c8223 */ /* 0x010fce000000000c */
.L_x_2:
[----:B------:R-:W1:Y:S01]  /*0a50*/  LDC.64 R2, c[0x0][0x390] ;  /* 0x0000e400ff027b82 */ /* 0x000e620000000a00 */
[----:B------:R-:W-:-:S05]  /*0a60*/  IADD3 R13, PT, PT, R0, R13, RZ ;  /* 0x0000000d000d7210 */ /* 0x000fca0007ffe0ff */
[----:B-1----:R-:W-:-:S05]  /*0a70*/  IMAD.WIDE R2, R13, 0x4, R2 ;  /* 0x000000040d027825 */ /* 0x002fca00078e0202 */
[----:B0-----:R-:W-:Y:S01]  /*0a80*/  STG.E desc[UR18][R2.64], R12 ;  /* 0x0000000c02007986 */ /* 0x001fe2000c101912 */
[----:B------:R-:W-:Y:S05]  /*0a90*/  EXIT ;  /* 0x000000000000794d */ /* 0x000fea0003800000 */
.L_x_4:
[----:B------:R-:W-:-:S00]  /*0aa0*/  BRA `(.L_x_4) ;  /* 0xfffffffc00fc7947 */ /* 0x000fc0000383ffff */
[----:B------:R-:W-:-:S00]  /*0ab0*/  NOP ;  /* 0x0000000000007918 */ /* 0x000fc00000000000 */
        /* <DEDUP_REMOVED lines=12> */
.L_x_5:


//--------------------- .nv.shared.reserved.0     --------------------------
	.section	.nv.shared.reserved.0,"aw",@nobits
	.weak		__nv_reservedSMEM_offset_0_alias
	.size		__nv_reservedSMEM_offset_0_alias, 0, 64
	.other		__nv_reservedSMEM_offset_0_alias,@"STO_CUDA_RESERVED_SHARED STV_DEFAULT"
__nv_reservedSMEM_offset_0_alias:
	.zero		0
	.zero		64


//--------------------- .nv.constant0._Z16symmMatMulKernelPKfS0_Pfi --------------------------
	.section	.nv.constant0._Z16symmMatMulKernelPKfS0_Pfi,"a",@progbits
	.sectionflags	@""
	.align	4
.nv.constant0._Z16symmMatMulKernelPKfS0_Pfi:
	.zero		924


//--------------------- SYMBOLS --------------------------

	.type		.nv.reservedSmem.offset0,@object
	.size		.nv.reservedSmem.offset0,0x4
